//
// Generated by NVIDIA NVVM Compiler
//
// Compiler Build ID: CL-36424714
// Cuda compilation tools, release 13.0, V13.0.88
// Based on NVVM 20.0.0
//

.version 9.0
.target sm_100
.address_size 64

	// .globl	_Z17convolutionRowGPUPfS_ii
.const .align 4 .b8 d_Kernel[28];
// _ZZ17convolutionRowGPUPfS_iiE4data has been demoted
// _ZZ17convolutionColGPUPfS_iiE4data has been demoted

.visible .entry _Z17convolutionRowGPUPfS_ii(
	.param .u64 .ptr .align 1 _Z17convolutionRowGPUPfS_ii_param_0,
	.param .u64 .ptr .align 1 _Z17convolutionRowGPUPfS_ii_param_1,
	.param .u32 _Z17convolutionRowGPUPfS_ii_param_2,
	.param .u32 _Z17convolutionRowGPUPfS_ii_param_3
)
{
	.reg .pred 	%p<2>;
	.reg .b32 	%r<24>;
	.reg .b32 	%f<26>;
	.reg .b64 	%rd<9>;
	// demoted variable
	.shared .align 4 .b8 _ZZ17convolutionRowGPUPfS_iiE4data[1408];
	ld.param.u64 	%rd1, [_Z17convolutionRowGPUPfS_ii_param_0];
	ld.param.u64 	%rd2, [_Z17convolutionRowGPUPfS_ii_param_1];
	ld.param.u32 	%r5, [_Z17convolutionRowGPUPfS_ii_param_2];
	mov.u32 	%r1, %tid.x;
	mov.u32 	%r6, %ctaid.x;
	mov.u32 	%r2, %ntid.x;
	shl.b32 	%r7, %r6, 8;
	shr.s32 	%r8, %r7, 8;
	mad.lo.s32 	%r9, %r8, %r2, %r1;
	mov.u32 	%r3, %tid.y;
	shl.b32 	%r10, %r5, 8;
	shr.s32 	%r11, %r10, 8;
	mov.u32 	%r12, %ctaid.y;
	mov.u32 	%r13, %ntid.y;
	mul.lo.s32 	%r14, %r12, %r13;
	mad.lo.s32 	%r15, %r14, %r5, %r9;
	mad.lo.s32 	%r4, %r11, %r3, %r15;
	add.s32 	%r16, %r9, 3;
	setp.ge.s32 	%p1, %r16, %r5;
	mov.f32 	%f25, 0f00000000;
	@%p1 bra 	$L__BB0_2;
	cvta.to.global.u64 	%rd3, %rd2;
	mul.wide.s32 	%rd4, %r4, 4;
	add.s64 	%rd5, %rd3, %rd4;
	ld.global.f32 	%f25, [%rd5+12];
$L__BB0_2:
	mad.lo.s32 	%r17, %r3, 22, %r1;
	add.s32 	%r18, %r17, %r2;
	shl.b32 	%r19, %r18, 2;
	mov.u32 	%r20, _ZZ17convolutionRowGPUPfS_iiE4data;
	add.s32 	%r21, %r20, %r19;
	st.shared.f32 	[%r21], %f25;
	bar.sync 	0;
	shl.b32 	%r22, %r17, 2;
	add.s32 	%r23, %r20, %r22;
	ld.shared.f32 	%f4, [%r23];
	ld.const.f32 	%f5, [d_Kernel];
	fma.rn.f32 	%f6, %f4, %f5, 0f00000000;
	ld.shared.f32 	%f7, [%r23+4];
	ld.const.f32 	%f8, [d_Kernel+4];
	fma.rn.f32 	%f9, %f7, %f8, %f6;
	ld.shared.f32 	%f10, [%r23+8];
	ld.const.f32 	%f11, [d_Kernel+8];
	fma.rn.f32 	%f12, %f10, %f11, %f9;
	ld.shared.f32 	%f13, [%r23+12];
	ld.const.f32 	%f14, [d_Kernel+12];
	fma.rn.f32 	%f15, %f13, %f14, %f12;
	ld.shared.f32 	%f16, [%r23+16];
	ld.const.f32 	%f17, [d_Kernel+16];
	fma.rn.f32 	%f18, %f16, %f17, %f15;
	ld.shared.f32 	%f19, [%r23+20];
	ld.const.f32 	%f20, [d_Kernel+20];
	fma.rn.f32 	%f21, %f19, %f20, %f18;
	ld.shared.f32 	%f22, [%r23+24];
	ld.const.f32 	%f23, [d_Kernel+24];
	fma.rn.f32 	%f24, %f22, %f23, %f21;
	cvta.to.global.u64 	%rd6, %rd1;
	mul.wide.s32 	%rd7, %r4, 4;
	add.s64 	%rd8, %rd6, %rd7;
	st.global.f32 	[%rd8], %f24;
	ret;

}
	// .globl	_Z17convolutionColGPUPfS_ii
.visible .entry _Z17convolutionColGPUPfS_ii(
	.param .u64 .ptr .align 1 _Z17convolutionColGPUPfS_ii_param_0,
	.param .u64 .ptr .align 1 _Z17convolutionColGPUPfS_ii_param_1,
	.param .u32 _Z17convolutionColGPUPfS_ii_param_2,
	.param .u32 _Z17convolutionColGPUPfS_ii_param_3
)
{
	.reg .pred 	%p<2>;
	.reg .b32 	%r<30>;
	.reg .b32 	%f<26>;
	.reg .b64 	%rd<9>;
	// demoted variable
	.shared .align 4 .b8 _ZZ17convolutionColGPUPfS_iiE4data[1408];
	ld.param.u64 	%rd1, [_Z17convolutionColGPUPfS_ii_param_0];
	ld.param.u64 	%rd2, [_Z17convolutionColGPUPfS_ii_param_1];
	ld.param.u32 	%r6, [_Z17convolutionColGPUPfS_ii_param_2];
	ld.param.u32 	%r7, [_Z17convolutionColGPUPfS_ii_param_3];
	mov.u32 	%r1, %tid.x;
	mov.u32 	%r8, %ctaid.x;
	mov.u32 	%r9, %ntid.x;
	shl.b32 	%r10, %r8, 8;
	shr.s32 	%r11, %r10, 8;
	mad.lo.s32 	%r12, %r11, %r9, %r1;
	mov.u32 	%r2, %tid.y;
	shl.b32 	%r13, %r6, 8;
	shr.s32 	%r3, %r13, 8;
	mov.u32 	%r14, %ctaid.y;
	mov.u32 	%r4, %ntid.y;
	mul.lo.s32 	%r15, %r14, %r4;
	mad.lo.s32 	%r16, %r6, %r15, %r12;
	mad.lo.s32 	%r5, %r3, %r2, %r16;
	add.s32 	%r17, %r2, %r15;
	add.s32 	%r18, %r17, 3;
	setp.ge.s32 	%p1, %r18, %r7;
	mov.f32 	%f25, 0f00000000;
	@%p1 bra 	$L__BB1_2;
	cvta.to.global.u64 	%rd3, %rd2;
	mad.lo.s32 	%r19, %r3, 3, %r5;
	mul.wide.s32 	%rd4, %r19, 4;
	add.s64 	%rd5, %rd3, %rd4;
	ld.global.f32 	%f25, [%rd5];
$L__BB1_2:
	add.s32 	%r20, %r4, %r2;
	shl.b32 	%r21, %r20, 4;
	add.s32 	%r22, %r21, %r1;
	shl.b32 	%r23, %r22, 2;
	mov.u32 	%r24, _ZZ17convolutionColGPUPfS_iiE4data;
	add.s32 	%r25, %r24, %r23;
	st.shared.f32 	[%r25], %f25;
	bar.sync 	0;
	shl.b32 	%r26, %r2, 4;
	add.s32 	%r27, %r26, %r1;
	shl.b32 	%r28, %r27, 2;
	add.s32 	%r29, %r24, %r28;
	ld.shared.f32 	%f4, [%r29];
	ld.const.f32 	%f5, [d_Kernel];
	fma.rn.f32 	%f6, %f4, %f5, 0f00000000;
	ld.shared.f32 	%f7, [%r29+64];
	ld.const.f32 	%f8, [d_Kernel+4];
	fma.rn.f32 	%f9, %f7, %f8, %f6;
	ld.shared.f32 	%f10, [%r29+128];
	ld.const.f32 	%f11, [d_Kernel+8];
	fma.rn.f32 	%f12, %f10, %f11, %f9;
	ld.shared.f32 	%f13, [%r29+192];
	ld.const.f32 	%f14, [d_Kernel+12];
	fma.rn.f32 	%f15, %f13, %f14, %f12;
	ld.shared.f32 	%f16, [%r29+256];
	ld.const.f32 	%f17, [d_Kernel+16];
	fma.rn.f32 	%f18, %f16, %f17, %f15;
	ld.shared.f32 	%f19, [%r29+320];
	ld.const.f32 	%f20, [d_Kernel+20];
	fma.rn.f32 	%f21, %f19, %f20, %f18;
	ld.shared.f32 	%f22, [%r29+384];
	ld.const.f32 	%f23, [d_Kernel+24];
	fma.rn.f32 	%f24, %f22, %f23, %f21;
	cvta.to.global.u64 	%rd6, %rd1;
	mul.wide.s32 	%rd7, %r5, 4;
	add.s64 	%rd8, %rd6, %rd7;
	st.global.f32 	[%rd8], %f24;
	ret;

}


// ===== COMPILED SASS (sm_100) =====

	.target	sm_100

	.elftype	@"ET_EXEC"


//--------------------- .note.nv.tkinfo           --------------------------
	.section	.note.nv.tkinfo,"",@"SHT_NOTE"
	.sectionflags	@"SHF_NOTE_NV_TKINFO"
	.tkinfo
        /*0018*/ 	.word	0x00000002
        /*0030*/ 	.string	""
        /*0030*/ 	.string	"ptxas"
        /*0030*/ 	.string	"Cuda compilation tools, release 13.0, V13.0.88"
        /*0030*/ 	.string	"Build cuda_13.0.r13.0/compiler.36424714_0"
        /*0030*/ 	.string	"-arch sm_100 -m 64 "



//--------------------- .note.nv.cuinfo           --------------------------
	.section	.note.nv.cuinfo,"",@"SHT_NOTE"
	.sectionflags	@"SHF_NOTE_NV_CUINFO"
        /*0018*/ 	.short	0x0002
        /*001a*/ 	.short	0x0064
        /*001c*/ 	.short	0x0082
	.zero		2


//--------------------- .nv.info                  --------------------------
	.section	.nv.info,"",@"SHT_CUDA_INFO"
	.align	4


	//----- nvinfo : EIATTR_REGCOUNT
	.align		4
        /*0000*/ 	.byte	0x04, 0x2f
        /*0002*/ 	.short	(.L_2 - .L_1)
	.align		4
.L_1:
        /*0004*/ 	.word	index@(_Z17convolutionRowGPUPfS_ii)
        /*0008*/ 	.word	0x00000016


	//----- nvinfo : EIATTR_FRAME_SIZE
	.align		4
.L_2:
        /*000c*/ 	.byte	0x04, 0x11
        /*000e*/ 	.short	(.L_4 - .L_3)
	.align		4
.L_3:
        /*0010*/ 	.word	index@(_Z17convolutionRowGPUPfS_ii)
        /*0014*/ 	.word	0x00000000


	//----- nvinfo : EIATTR_REGCOUNT
	.align		4
.L_4:
        /*0018*/ 	.byte	0x04, 0x2f
        /*001a*/ 	.short	(.L_6 - .L_5)
	.align		4
.L_5:
        /*001c*/ 	.word	index@(_Z17convolutionColGPUPfS_ii)
        /*0020*/ 	.word	0x00000016


	//----- nvinfo : EIATTR_FRAME_SIZE
	.align		4
.L_6:
        /*0024*/ 	.byte	0x04, 0x11
        /*0026*/ 	.short	(.L_8 - .L_7)
	.align		4
.L_7:
        /*0028*/ 	.word	index@(_Z17convolutionColGPUPfS_ii)
        /*002c*/ 	.word	0x00000000


	//----- nvinfo : EIATTR_MIN_STACK_SIZE
	.align		4
.L_8:
        /*0030*/ 	.byte	0x04, 0x12
        /*0032*/ 	.short	(.L_10 - .L_9)
	.align		4
.L_9:
        /*0034*/ 	.word	index@(_Z17convolutionColGPUPfS_ii)
        /*0038*/ 	.word	0x00000000


	//----- nvinfo : EIATTR_MIN_STACK_SIZE
	.align		4
.L_10:
        /*003c*/ 	.byte	0x04, 0x12
        /*003e*/ 	.short	(.L_12 - .L_11)
	.align		4
.L_11:
        /*0040*/ 	.word	index@(_Z17convolutionRowGPUPfS_ii)
        /*0044*/ 	.word	0x00000000
.L_12:


//--------------------- .nv.compat                --------------------------
	.section	.nv.compat,"",@"SHT_CUDA_COMPAT_INFO"
	.align	4
        /*0000*/ 	.byte	0x02, 0x09, 0x00, 0x00, 0x02, 0x02, 0x01, 0x00, 0x02, 0x05, 0x05, 0x00, 0x03, 0x07, 0x01, 0x01
        /*0010*/ 	.byte	0x02, 0x03, 0x00, 0x00, 0x02, 0x06, 0x01, 0x00, 0x04, 0x0b, 0x08, 0x00, 0x09, 0x00, 0x00, 0x00
        /*0020*/ 	.byte	0x00, 0x00, 0x00, 0x00


//--------------------- .nv.info._Z17convolutionColGPUPfS_ii --------------------------
	.section	.nv.info._Z17convolutionColGPUPfS_ii,"",@"SHT_CUDA_INFO"
	.sectionflags	@""
	.align	4


	//----- nvinfo : EIATTR_CUDA_API_VERSION
	.align		4
        /*0000*/ 	.byte	0x04, 0x37
        /*0002*/ 	.short	(.L_14 - .L_13)
.L_13:
        /*0004*/ 	.word	0x00000082


	//----- nvinfo : EIATTR_KPARAM_INFO
	.align		4
.L_14:
        /*0008*/ 	.byte	0x04, 0x17
        /*000a*/ 	.short	(.L_16 - .L_15)
.L_15:
        /*000c*/ 	.word	0x00000000
        /*0010*/ 	.short	0x0003
        /*0012*/ 	.short	0x0014
        /*0014*/ 	.byte	0x00, 0xf0, 0x11, 0x00


	//----- nvinfo : EIATTR_KPARAM_INFO
	.align		4
.L_16:
        /*0018*/ 	.byte	0x04, 0x17
        /*001a*/ 	.short	(.L_18 - .L_17)
.L_17:
        /*001c*/ 	.word	0x00000000
        /*0020*/ 	.short	0x0002
        /*0022*/ 	.short	0x0010
        /*0024*/ 	.byte	0x00, 0xf0, 0x11, 0x00


	//----- nvinfo : EIATTR_KPARAM_INFO
	.align		4
.L_18:
        /*0028*/ 	.byte	0x04, 0x17
        /*002a*/ 	.short	(.L_20 - .L_19)
.L_19:
        /*002c*/ 	.word	0x00000000
        /*0030*/ 	.short	0x0001
        /*0032*/ 	.short	0x0008
        /*0034*/ 	.byte	0x00, 0xf5, 0x21, 0x00


	//----- nvinfo : EIATTR_KPARAM_INFO
	.align		4
.L_20:
        /*0038*/ 	.byte	0x04, 0x17
        /*003a*/ 	.short	(.L_22 - .L_21)
.L_21:
        /*003c*/ 	.word	0x00000000
        /*0040*/ 	.short	0x0000
        /*0042*/ 	.short	0x0000
        /*0044*/ 	.byte	0x00, 0xf5, 0x21, 0x00


	//----- nvinfo : EIATTR_SPARSE_MMA_MASK
	.align		4
.L_22:
        /*0048*/ 	.byte	0x03, 0x50
        /*004a*/ 	.short	0x0000


	//----- nvinfo : EIATTR_MAXREG_COUNT
	.align		4
        /*004c*/ 	.byte	0x03, 0x1b
        /*004e*/ 	.short	0x00ff


	//----- nvinfo : EIATTR_NUM_BARRIERS
	.align		4
        /*0050*/ 	.byte	0x02, 0x4c
        /*0052*/ 	.byte	0x01
	.zero		1


	//----- nvinfo : EIATTR_MERCURY_ISA_VERSION
	.align		4
        /*0054*/ 	.byte	0x03, 0x5f
        /*0056*/ 	.short	0x0101


	//----- nvinfo : EIATTR_VRC_CTA_INIT_COUNT
	.align		4
        /*0058*/ 	.byte	0x02, 0x4a
	.zero		1
	.zero		1


	//----- nvinfo : EIATTR_EXIT_INSTR_OFFSETS
	.align		4
        /*005c*/ 	.byte	0x04, 0x1c
        /*005e*/ 	.short	(.L_24 - .L_23)


	//   ....[0]....
.L_23:
        /*0060*/ 	.word	0x00000360


	//----- nvinfo : EIATTR_CBANK_PARAM_SIZE
	.align		4
.L_24:
        /*0064*/ 	.byte	0x03, 0x19
        /*0066*/ 	.short	0x0018


	//----- nvinfo : EIATTR_PARAM_CBANK
	.align		4
        /*0068*/ 	.byte	0x04, 0x0a
        /*006a*/ 	.short	(.L_26 - .L_25)
	.align		4
.L_25:
        /*006c*/ 	.word	index@(.nv.constant0._Z17convolutionColGPUPfS_ii)
        /*0070*/ 	.short	0x0380
        /*0072*/ 	.short	0x0018


	//----- nvinfo : EIATTR_SW_WAR
	.align		4
.L_26:
        /*0074*/ 	.byte	0x04, 0x36
        /*0076*/ 	.short	(.L_28 - .L_27)
.L_27:
        /*0078*/ 	.word	0x00000008
.L_28:


//--------------------- .nv.info._Z17convolutionRowGPUPfS_ii --------------------------
	.section	.nv.info._Z17convolutionRowGPUPfS_ii,"",@"SHT_CUDA_INFO"
	.sectionflags	@""
	.align	4


	//----- nvinfo : EIATTR_CUDA_API_VERSION
	.align		4
        /*0000*/ 	.byte	0x04, 0x37
        /*0002*/ 	.short	(.L_30 - .L_29)
.L_29:
        /*0004*/ 	.word	0x00000082


	//----- nvinfo : EIATTR_KPARAM_INFO
	.align		4
.L_30:
        /*0008*/ 	.byte	0x04, 0x17
        /*000a*/ 	.short	(.L_32 - .L_31)
.L_31:
        /*000c*/ 	.word	0x00000000
        /*0010*/ 	.short	0x0003
        /*0012*/ 	.short	0x0014
        /*0014*/ 	.byte	0x00, 0xf0, 0x11, 0x00


	//----- nvinfo : EIATTR_KPARAM_INFO
	.align		4
.L_32:
        /*0018*/ 	.byte	0x04, 0x17
        /*001a*/ 	.short	(.L_34 - .L_33)
.L_33:
        /*001c*/ 	.word	0x00000000
        /*0020*/ 	.short	0x0002
        /*0022*/ 	.short	0x0010
        /*0024*/ 	.byte	0x00, 0xf0, 0x11, 0x00


	//----- nvinfo : EIATTR_KPARAM_INFO
	.align		4
.L_34:
        /*0028*/ 	.byte	0x04, 0x17
        /*002a*/ 	.short	(.L_36 - .L_35)
.L_35:
        /*002c*/ 	.word	0x00000000
        /*0030*/ 	.short	0x0001
        /*0032*/ 	.short	0x0008
        /*0034*/ 	.byte	0x00, 0xf5, 0x21, 0x00


	//----- nvinfo : EIATTR_KPARAM_INFO
	.align		4
.L_36:
        /*0038*/ 	.byte	0x04, 0x17
        /*003a*/ 	.short	(.L_38 - .L_37)
.L_37:
        /*003c*/ 	.word	0x00000000
        /*0040*/ 	.short	0x0000
        /*0042*/ 	.short	0x0000
        /*0044*/ 	.byte	0x00, 0xf5, 0x21, 0x00


	//----- nvinfo : EIATTR_SPARSE_MMA_MASK
	.align		4
.L_38:
        /*0048*/ 	.byte	0x03, 0x50
        /*004a*/ 	.short	0x0000


	//----- nvinfo : EIATTR_MAXREG_COUNT
	.align		4
        /*004c*/ 	.byte	0x03, 0x1b
        /*004e*/ 	.short	0x00ff


	//----- nvinfo : EIATTR_NUM_BARRIERS
	.align		4
        /*0050*/ 	.byte	0x02, 0x4c
        /*0052*/ 	.byte	0x01
	.zero		1


	//----- nvinfo : EIATTR_MERCURY_ISA_VERSION
	.align		4
        /*0054*/ 	.byte	0x03, 0x5f
        /*0056*/ 	.short	0x0101


	//----- nvinfo : EIATTR_VRC_CTA_INIT_COUNT
	.align		4
        /*0058*/ 	.byte	0x02, 0x4a
	.zero		1
	.zero		1


	//----- nvinfo : EIATTR_EXIT_INSTR_OFFSETS
	.align		4
        /*005c*/ 	.byte	0x04, 0x1c
        /*005e*/ 	.short	(.L_40 - .L_39)


	//   ....[0]....
.L_39:
        /*0060*/ 	.word	0x00000340


	//----- nvinfo : EIATTR_CBANK_PARAM_SIZE
	.align		4
.L_40:
        /*0064*/ 	.byte	0x03, 0x19
        /*0066*/ 	.short	0x0018


	//----- nvinfo : EIATTR_PARAM_CBANK
	.align		4
        /*0068*/ 	.byte	0x04, 0x0a
        /*006a*/ 	.short	(.L_42 - .L_41)
	.align		4
.L_41:
        /*006c*/ 	.word	index@(.nv.constant0._Z17convolutionRowGPUPfS_ii)
        /*0070*/ 	.short	0x0380
        /*0072*/ 	.short	0x0018


	//----- nvinfo : EIATTR_SW_WAR
	.align		4
.L_42:
        /*0074*/ 	.byte	0x04, 0x36
        /*0076*/ 	.short	(.L_44 - .L_43)
.L_43:
        /*0078*/ 	.word	0x00000008
.L_44:


//--------------------- .nv.callgraph             --------------------------
	.section	.nv.callgraph,"",@"SHT_CUDA_CALLGRAPH"
	.align	4
	.sectionentsize	8
	.align		4
        /*0000*/ 	.word	0x00000000
	.align		4
        /*0004*/ 	.word	0xffffffff
	.align		4
        /*0008*/ 	.word	0x00000000
	.align		4
        /*000c*/ 	.word	0xfffffffe
	.align		4
        /*0010*/ 	.word	0x00000000
	.align		4
        /*0014*/ 	.word	0xfffffffd
	.align		4
        /*0018*/ 	.word	0x00000000
	.align		4
        /*001c*/ 	.word	0xfffffffc


//--------------------- .nv.constant3             --------------------------
	.section	.nv.constant3,"a",@progbits
	.align	4
.nv.constant3:
	.type		d_Kernel,@object
	.size		d_Kernel,(.L_0 - d_Kernel)
d_Kernel:
	.zero		28
.L_0:


//--------------------- .text._Z17convolutionColGPUPfS_ii --------------------------
	.section	.text._Z17convolutionColGPUPfS_ii,"ax",@progbits
	.align	128
        .global         _Z17convolutionColGPUPfS_ii
        .type           _Z17convolutionColGPUPfS_ii,@function
        .size           _Z17convolutionColGPUPfS_ii,(.L_x_2 - _Z17convolutionColGPUPfS_ii)
        .other          _Z17convolutionColGPUPfS_ii,@"STO_CUDA_ENTRY STV_DEFAULT"
_Z17convolutionColGPUPfS_ii:
.text._Z17convolutionColGPUPfS_ii:
[----:B------:R-:W-:Y:S01]  /*0000*/  LDC R1, c[0x0][0x37c] ;  /* 0x0000df00ff017b82 */ /* 0x000fe20000000800 */
[----:B------:R-:W0:Y:S07]  /*0010*/  S2R R8, SR_TID.Y ;  /* 0x0000000000087919 */ /* 0x000e2e0000002200 */
[----:B------:R-:W1:Y:S01]  /*0020*/  LDC R6, c[0x0][0x360] ;  /* 0x0000d800ff067b82 */ /* 0x000e620000000800 */
[----:B------:R-:W2:Y:S01]  /*0030*/  LDCU.64 UR6, c[0x0][0x358] ;  /* 0x00006b00ff0677ac */ /* 0x000ea20008000a00 */
[----:B------:R-:W1:Y:S01]  /*0040*/  S2R R9, SR_TID.X ;  /* 0x0000000000097919 */ /* 0x000e620000002100 */
[----:B------:R-:W3:Y:S05]  /*0050*/  LDCU.128 UR8, c[0x3][URZ] ;  /* 0x00c00000ff0877ac */ /* 0x000eea0008000c00 */
[----:B------:R-:W4:Y:S08]  /*0060*/  S2UR UR5, SR_CTAID.Y ;  /* 0x00000000000579c3 */ /* 0x000f300000002600 */
[----:B------:R-:W4:Y:S08]  /*0070*/  LDC R11, c[0x0][0x364] ;  /* 0x0000d900ff0b7b82 */ /* 0x000f300000000800 */
[----:B------:R-:W5:Y:S08]  /*0080*/  LDC.64 R12, c[0x0][0x390] ;  /* 0x0000e400ff0c7b82 */ /* 0x000f700000000a00 */
[----:B------:R-:W2:Y:S01]  /*0090*/  S2UR UR4, SR_CTAID.X ;  /* 0x00000000000479c3 */ /* 0x000ea20000002500 */
[----:B----4-:R-:W-:-:S05]  /*00a0*/  IMAD R4, R11, UR5, RZ ;  /* 0x000000050b047c24 */ /* 0x010fca000f8e02ff */
[----:B0-----:R-:W-:-:S04]  /*00b0*/  IADD3 R0, PT, PT, R8, 0x3, R4 ;  /* 0x0000000308007810 */ /* 0x001fc80007ffe004 */
[----:B-----5:R-:W-:Y:S02]  /*00c0*/  ISETP.GE.AND P0, PT, R0, R13, PT ;  /* 0x0000000d0000720c */ /* 0x020fe40003f06270 */
[----:B------:R-:W-:-:S04]  /*00d0*/  SHF.L.U32 R0, R12, 0x8, RZ ;  /* 0x000000080c007819 */ /* 0x000fc800000006ff */
[----:B------:R-:W-:Y:S01]  /*00e0*/  SHF.R.S32.HI R0, RZ, 0x8, R0 ;  /* 0x00000008ff007819 */ /* 0x000fe20000011400 */
[----:B--2---:R-:W-:-:S04]  /*00f0*/  USHF.L.U32 UR4, UR4, 0x8, URZ ;  /* 0x0000000804047899 */ /* 0x004fc800080006ff */
[----:B------:R-:W-:Y:S02]  /*0100*/  USHF.R.S32.HI UR4, URZ, 0x8, UR4 ;  /* 0x00000008ff047899 */ /* 0x000fe40008011404 */
[----:B------:R-:W0:Y:S04]  /*0110*/  @!P0 LDC.64 R2, c[0x0][0x388] ;  /* 0x0000e200ff028b82 */ /* 0x000e280000000a00 */
[----:B-1----:R-:W-:-:S04]  /*0120*/  IMAD R5, R6, UR4, R9 ;  /* 0x0000000406057c24 */ /* 0x002fc8000f8e0209 */
[----:B------:R-:W-:Y:S02]  /*0130*/  IMAD R5, R4, R12, R5 ;  /* 0x0000000c04057224 */ /* 0x000fe400078e0205 */
[----:B------:R-:W-:Y:S02]  /*0140*/  HFMA2 R4, -RZ, RZ, 0, 0 ;  /* 0x00000000ff047431 */ /* 0x000fe400000001ff */
[----:B------:R-:W-:-:S04]  /*0150*/  IMAD R5, R0, R8, R5 ;  /* 0x0000000800057224 */ /* 0x000fc800078e0205 */
[----:B------:R-:W-:-:S04]  /*0160*/  @!P0 IMAD R7, R0, 0x3, R5 ;  /* 0x0000000300078824 */ /* 0x000fc800078e0205 */
[----:B0-----:R-:W-:-:S05]  /*0170*/  @!P0 IMAD.WIDE R2, R7, 0x4, R2 ;  /* 0x0000000407028825 */ /* 0x001fca00078e0202 */
[----:B------:R0:W2:Y:S01]  /*0180*/  @!P0 LDG.E R4, desc[UR6][R2.64] ;  /* 0x0000000602048981 */ /* 0x0000a2000c1e1900 */
[----:B------:R-:W1:Y:S01]  /*0190*/  S2UR UR5, SR_CgaCtaId ;  /* 0x00000000000579c3 */ /* 0x000e620000008800 */
[----:B------:R-:W-:Y:S01]  /*01a0*/  UMOV UR4, 0x400 ;  /* 0x0000040000047882 */ /* 0x000fe20000000000 */
[C---:B------:R-:W-:Y:S02]  /*01b0*/  IADD3 R0, PT, PT, R8.reuse, R11, RZ ;  /* 0x0000000b08007210 */ /* 0x040fe40007ffe0ff */
[-C--:B------:R-:W-:Y:S02]  /*01c0*/  LEA R6, R8, R9.reuse, 0x4 ;  /* 0x0000000908067211 */ /* 0x080fe400078e20ff */
[----:B------:R-:W-:Y:S02]  /*01d0*/  LEA R0, R0, R9, 0x4 ;  /* 0x0000000900007211 */ /* 0x000fe400078e20ff */
[----:B0-----:R-:W0:Y:S01]  /*01e0*/  LDC.64 R2, c[0x0][0x380] ;  /* 0x0000e000ff027b82 */ /* 0x001e220000000a00 */
[----:B-1----:R-:W-:-:S06]  /*01f0*/  ULEA UR4, UR5, UR4, 0x18 ;  /* 0x0000000405047291 */ /* 0x002fcc000f8ec0ff */
[----:B------:R-:W-:Y:S02]  /*0200*/  LEA R7, R0, UR4, 0x2 ;  /* 0x0000000400077c11 */ /* 0x000fe4000f8e10ff */
[----:B------:R-:W-:Y:S01]  /*0210*/  LEA R6, R6, UR4, 0x2 ;  /* 0x0000000406067c11 */ /* 0x000fe2000f8e10ff */
[----:B0-----:R-:W-:Y:S02]  /*0220*/  IMAD.WIDE R2, R5, 0x4, R2 ;  /* 0x0000000405027825 */ /* 0x001fe400078e0202 */
[----:B------:R-:W0:Y:S01]  /*0230*/  LDCU.64 UR4, c[0x3][0x10] ;  /* 0x00c00200ff0477ac */ /* 0x000e220008000a00 */
[----:B--2---:R-:W-:Y:S01]  /*0240*/  STS [R7], R4 ;  /* 0x0000000407007388 */ /* 0x004fe20000000800 */
[----:B------:R-:W-:Y:S06]  /*0250*/  BAR.SYNC.DEFER_BLOCKING 0x0 ;  /* 0x0000000000007b1d */ /* 0x000fec0000010000 */
[----:B------:R-:W3:Y:S04]  /*0260*/  LDS R0, [R6] ;  /* 0x0000000006007984 */ /* 0x000ee80000000800 */
[----:B------:R-:W1:Y:S04]  /*0270*/  LDS R9, [R6+0x40] ;  /* 0x0000400006097984 */ /* 0x000e680000000800 */
[----:B------:R-:W2:Y:S04]  /*0280*/  LDS R11, [R6+0x80] ;  /* 0x00008000060b7984 */ /* 0x000ea80000000800 */
[----:B------:R-:W4:Y:S04]  /*0290*/  LDS R13, [R6+0xc0] ;  /* 0x0000c000060d7984 */ /* 0x000f280000000800 */
[----:B------:R-:W0:Y:S04]  /*02a0*/  LDS R15, [R6+0x100] ;  /* 0x00010000060f7984 */ /* 0x000e280000000800 */
[----:B------:R-:W5:Y:S04]  /*02b0*/  LDS R17, [R6+0x140] ;  /* 0x0001400006117984 */ /* 0x000f680000000800 */
[----:B------:R-:W5:Y:S01]  /*02c0*/  LDS R19, [R6+0x180] ;  /* 0x0001800006137984 */ /* 0x000f620000000800 */
[----:B---3--:R-:W-:Y:S01]  /*02d0*/  FFMA R0, R0, UR8, RZ ;  /* 0x0000000800007c23 */ /* 0x008fe200080000ff */
[----:B------:R-:W3:Y:S03]  /*02e0*/  LDCU UR8, c[0x3][0x18] ;  /* 0x00c00300ff0877ac */ /* 0x000ee60008000800 */
[----:B-1----:R-:W-:-:S04]  /*02f0*/  FFMA R0, R9, UR9, R0 ;  /* 0x0000000909007c23 */ /* 0x002fc80008000000 */
[----:B--2---:R-:W-:-:S04]  /*0300*/  FFMA R0, R11, UR10, R0 ;  /* 0x0000000a0b007c23 */ /* 0x004fc80008000000 */
[----:B----4-:R-:W-:-:S04]  /*0310*/  FFMA R0, R13, UR11, R0 ;  /* 0x0000000b0d007c23 */ /* 0x010fc80008000000 */
[----:B0-----:R-:W-:-:S04]  /*0320*/  FFMA R0, R15, UR4, R0 ;  /* 0x000000040f007c23 */ /* 0x001fc80008000000 */
[----:B-----5:R-:W-:-:S04]  /*0330*/  FFMA R0, R17, UR5, R0 ;  /* 0x0000000511007c23 */ /* 0x020fc80008000000 */
[----:B---3--:R-:W-:-:S05]  /*0340*/  FFMA R19, R19, UR8, R0 ;  /* 0x0000000813137c23 */ /* 0x008fca0008000000 */
[----:B------:R-:W-:Y:S01]  /*0350*/  STG.E desc[UR6][R2.64], R19 ;  /* 0x0000001302007986 */ /* 0x000fe2000c101906 */
[----:B------:R-:W-:Y:S05]  /*0360*/  EXIT ;  /* 0x000000000000794d */ /* 0x000fea0003800000 */
.L_x_0:
[----:B------:R-:W-:-:S00]  /*0370*/  BRA `(.L_x_0) ;  /* 0xfffffffc00fc7947 */ /* 0x000fc0000383ffff */
[----:B------:R-:W-:-:S00]  /*0380*/  NOP ;  /* 0x0000000000007918 */ /* 0x000fc00000000000 */
[----:B------:R-:W-:-:S00]  /*0390*/  NOP ;  /* 0x0000000000007918 */ /* 0x000fc00000000000 */
[----:B------:R-:W-:-:S00]  /*03a0*/  NOP ;  /* 0x0000000000007918 */ /* 0x000fc00000000000 */
[----:B------:R-:W-:-:S00]  /*03b0*/  NOP ;  /* 0x0000000000007918 */ /* 0x000fc00000000000 */
[----:B------:R-:W-:-:S00]  /*03c0*/  NOP ;  /* 0x0000000000007918 */ /* 0x000fc00000000000 */
[----:B------:R-:W-:-:S00]  /*03d0*/  NOP ;  /* 0x0000000000007918 */ /* 0x000fc00000000000 */
[----:B------:R-:W-:-:S00]  /*03e0*/  NOP ;  /* 0x0000000000007918 */ /* 0x000fc00000000000 */
[----:B------:R-:W-:-:S00]  /*03f0*/  NOP ;  /* 0x0000000000007918 */ /* 0x000fc00000000000 */
.L_x_2:


//--------------------- .text._Z17convolutionRowGPUPfS_ii --------------------------
	.section	.text._Z17convolutionRowGPUPfS_ii,"ax",@progbits
	.align	128
        .global         _Z17convolutionRowGPUPfS_ii
        .type           _Z17convolutionRowGPUPfS_ii,@function
        .size           _Z17convolutionRowGPUPfS_ii,(.L_x_3 - _Z17convolutionRowGPUPfS_ii)
        .other          _Z17convolutionRowGPUPfS_ii,@"STO_CUDA_ENTRY STV_DEFAULT"
_Z17convolutionRowGPUPfS_ii:
.text._Z17convolutionRowGPUPfS_ii:
[----:B------:R-:W-:Y:S08]  /*0000*/  LDC R1, c[0x0][0x37c] ;  /* 0x0000df00ff017b82 */ /* 0x000ff00000000800 */
[----:B------:R-:W0:Y:S01]  /*0010*/  S2UR UR4, SR_CTAID.X ;  /* 0x00000000000479c3 */ /* 0x000e220000002500 */
[----:B------:R-:W1:Y:S01]  /*0020*/  S2R R6, SR_TID.X ;  /* 0x0000000000067919 */ /* 0x000e620000002100 */
[----:B------:R-:W2:Y:S01]  /*0030*/  LDCU UR8, c[0x0][0x390] ;  /* 0x00007200ff0877ac */ /* 0x000ea20008000800 */
[----:B------:R-:W-:Y:S01]  /*0040*/  HFMA2 R4, -RZ, RZ, 0, 0 ;  /* 0x00000000ff047431 */ /* 0x000fe200000001ff */
[----:B------:R-:W3:Y:S01]  /*0050*/  S2R R8, SR_TID.Y ;  /* 0x0000000000087919 */ /* 0x000ee20000002200 */
[----:B------:R-:W4:Y:S03]  /*0060*/  LDCU.64 UR6, c[0x0][0x358] ;  /* 0x00006b00ff0677ac */ /* 0x000f260008000a00 */
[----:B------:R-:W1:Y:S08]  /*0070*/  LDC R7, c[0x0][0x360] ;  /* 0x0000d800ff077b82 */ /* 0x000e700000000800 */
[----:B------:R-:W5:Y:S01]  /*0080*/  S2UR UR5, SR_CTAID.Y ;  /* 0x00000000000579c3 */ /* 0x000f620000002600 */
[----:B0-----:R-:W-:-:S07]  /*0090*/  USHF.L.U32 UR4, UR4, 0x8, URZ ;  /* 0x0000000804047899 */ /* 0x001fce00080006ff */
[----:B------:R-:W5:Y:S01]  /*00a0*/  LDC R5, c[0x0][0x364] ;  /* 0x0000d900ff057b82 */ /* 0x000f620000000800 */
[----:B------:R-:W-:-:S06]  /*00b0*/  USHF.R.S32.HI UR4, URZ, 0x8, UR4 ;  /* 0x00000008ff047899 */ /* 0x000fcc0008011404 */
[----:B-1----:R-:W-:Y:S01]  /*00c0*/  IMAD R0, R7, UR4, R6 ;  /* 0x0000000407007c24 */ /* 0x002fe2000f8e0206 */
[----:B--2---:R-:W-:-:S04]  /*00d0*/  USHF.L.U32 UR4, UR8, 0x8, URZ ;  /* 0x0000000808047899 */ /* 0x004fc800080006ff */
[----:B------:R-:W-:Y:S01]  /*00e0*/  IADD3 R2, PT, PT, R0, 0x3, RZ ;  /* 0x0000000300027810 */ /* 0x000fe20007ffe0ff */
[----:B------:R-:W-:-:S03]  /*00f0*/  USHF.R.S32.HI UR4, URZ, 0x8, UR4 ;  /* 0x00000008ff047899 */ /* 0x000fc60008011404 */
[----:B------:R-:W-:Y:S01]  /*0100*/  ISETP.GE.AND P0, PT, R2, UR8, PT ;  /* 0x0000000802007c0c */ /* 0x000fe2000bf06270 */
[----:B-----5:R-:W-:-:S04]  /*0110*/  IMAD R5, R5, UR5, RZ ;  /* 0x0000000505057c24 */ /* 0x020fc8000f8e02ff */
[----:B------:R-:W-:-:S08]  /*0120*/  IMAD R5, R5, UR8, R0 ;  /* 0x0000000805057c24 */ /* 0x000fd0000f8e0200 */
[----:B------:R-:W0:Y:S01]  /*0130*/  @!P0 LDC.64 R2, c[0x0][0x388] ;  /* 0x0000e200ff028b82 */ /* 0x000e220000000a00 */
[----:B---3--:R-:W-:Y:S01]  /*0140*/  IMAD R5, R8, UR4, R5 ;  /* 0x0000000408057c24 */ /* 0x008fe2000f8e0205 */
[----:B------:R-:W1:Y:S03]  /*0150*/  LDCU.128 UR8, c[0x3][URZ] ;  /* 0x00c00000ff0877ac */ /* 0x000e660008000c00 */
[----:B0-----:R-:W-:-:S05]  /*0160*/  @!P0 IMAD.WIDE R2, R5, 0x4, R2 ;  /* 0x0000000405028825 */ /* 0x001fca00078e0202 */
[----:B----4-:R0:W2:Y:S01]  /*0170*/  @!P0 LDG.E R4, desc[UR6][R2.64+0xc] ;  /* 0x00000c0602048981 */ /* 0x0100a2000c1e1900 */
[----:B------:R-:W3:Y:S01]  /*0180*/  S2UR UR5, SR_CgaCtaId ;  /* 0x00000000000579c3 */ /* 0x000ee20000008800 */
[----:B------:R-:W-:Y:S01]  /*0190*/  IMAD R0, R8, 0x16, R6 ;  /* 0x0000001608007824 */ /* 0x000fe200078e0206 */
[----:B------:R-:W-:-:S04]  /*01a0*/  UMOV UR4, 0x400 ;  /* 0x0000040000047882 */ /* 0x000fc80000000000 */
[----:B------:R-:W-:Y:S02]  /*01b0*/  IADD3 R6, PT, PT, R0, R7, RZ ;  /* 0x0000000700067210 */ /* 0x000fe40007ffe0ff */
[----:B0-----:R-:W0:Y:S01]  /*01c0*/  LDC.64 R2, c[0x0][0x380] ;  /* 0x0000e000ff027b82 */ /* 0x001e220000000a00 */
[----:B---3--:R-:W-:-:S06]  /*01d0*/  ULEA UR4, UR5, UR4, 0x18 ;  /* 0x0000000405047291 */ /* 0x008fcc000f8ec0ff */
[----:B------:R-:W-:Y:S02]  /*01e0*/  LEA R7, R6, UR4, 0x2 ;  /* 0x0000000406077c11 */ /* 0x000fe4000f8e10ff */
[----:B------:R-:W-:Y:S01]  /*01f0*/  LEA R6, R0, UR4, 0x2 ;  /* 0x0000000400067c11 */ /* 0x000fe2000f8e10ff */
[----:B0-----:R-:W-:Y:S02]  /*0200*/  IMAD.WIDE R2, R5, 0x4, R2 ;  /* 0x0000000405027825 */ /* 0x001fe400078e0202 */
[----:B------:R-:W0:Y:S01]  /*0210*/  LDCU.64 UR4, c[0x3][0x10] ;  /* 0x00c00200ff0477ac */ /* 0x000e220008000a00 */
[----:B--2---:R-:W-:Y:S01]  /*0220*/  STS [R7], R4 ;  /* 0x0000000407007388 */ /* 0x004fe20000000800 */
[----:B------:R-:W-:Y:S06]  /*0230*/  BAR.SYNC.DEFER_BLOCKING 0x0 ;  /* 0x0000000000007b1d */ /* 0x000fec0000010000 */
[----:B------:R-:W1:Y:S04]  /*0240*/  LDS R0, [R6] ;  /* 0x0000000006007984 */ /* 0x000e680000000800 */
[----:B------:R-:W2:Y:S04]  /*0250*/  LDS R9, [R6+0x4] ;  /* 0x0000040006097984 */ /* 0x000ea80000000800 */
[----:B------:R-:W3:Y:S04]  /*0260*/  LDS R11, [R6+0x8] ;  /* 0x00000800060b7984 */ /* 0x000ee80000000800 */
[----:B------:R-:W4:Y:S04]  /*0270*/  LDS R13, [R6+0xc] ;  /* 0x00000c00060d7984 */ /* 0x000f280000000800 */
[----:B------:R-:W0:Y:S04]  /*0280*/  LDS R15, [R6+0x10] ;  /* 0x00001000060f7984 */ /* 0x000e280000000800 */
[----:B------:R-:W5:Y:S04]  /*0290*/  LDS R17, [R6+0x14] ;  /* 0x0000140006117984 */ /* 0x000f680000000800 */
[----:B------:R-:W5:Y:S01]  /*02a0*/  LDS R19, [R6+0x18] ;  /* 0x0000180006137984 */ /* 0x000f620000000800 */
[----:B-1----:R-:W-:Y:S01]  /*02b0*/  FFMA R0, R0, UR8, RZ ;  /* 0x0000000800007c23 */ /* 0x002fe200080000ff */
[----:B------:R-:W1:Y:S03]  /*02c0*/  LDCU UR8, c[0x3][0x18] ;  /* 0x00c00300ff0877ac */ /* 0x000e660008000800 */
[----:B--2---:R-:W-:-:S04]  /*02d0*/  FFMA R0, R9, UR9, R0 ;  /* 0x0000000909007c23 */ /* 0x004fc80008000000 */
[----:B---3--:R-:W-:-:S04]  /*02e0*/  FFMA R0, R11, UR10, R0 ;  /* 0x0000000a0b007c23 */ /* 0x008fc80008000000 */
[----:B----4-:R-:W-:-:S04]  /*02f0*/  FFMA R0, R13, UR11, R0 ;  /* 0x0000000b0d007c23 */ /* 0x010fc80008000000 */
[----:B0-----:R-:W-:-:S04]  /*0300*/  FFMA R0, R15, UR4, R0 ;  /* 0x000000040f007c23 */ /* 0x001fc80008000000 */
[----:B-----5:R-:W-:-:S04]  /*0310*/  FFMA R0, R17, UR5, R0 ;  /* 0x0000000511007c23 */ /* 0x020fc80008000000 */
[----:B-1----:R-:W-:-:S05]  /*0320*/  FFMA R19, R19, UR8, R0 ;  /* 0x0000000813137c23 */ /* 0x002fca0008000000 */
[----:B------:R-:W-:Y:S01]  /*0330*/  STG.E desc[UR6][R2.64], R19 ;  /* 0x0000001302007986 */ /* 0x000fe2000c101906 */
[----:B------:R-:W-:Y:S05]  /*0340*/  EXIT ;  /* 0x000000000000794d */ /* 0x000fea0003800000 */
.L_x_1:
        /* <DEDUP_REMOVED lines=11> */
.L_x_3:


//--------------------- .nv.shared._Z17convolutionColGPUPfS_ii --------------------------
	.section	.nv.shared._Z17convolutionColGPUPfS_ii,"aw",@nobits
	.sectionflags	@""
	.align	4
.nv.shared._Z17convolutionColGPUPfS_ii:
	.zero		2432


//--------------------- .nv.shared.reserved.0     --------------------------
	.section	.nv.shared.reserved.0,"aw",@nobits
	.weak		__nv_reservedSMEM_offset_0_alias
	.size		__nv_reservedSMEM_offset_0_alias, 0, 64
	.other		__nv_reservedSMEM_offset_0_alias,@"STO_CUDA_RESERVED_SHARED STV_DEFAULT"
__nv_reservedSMEM_offset_0_alias:
	.zero		0
	.zero		64


//--------------------- .nv.shared._Z17convolutionRowGPUPfS_ii --------------------------
	.section	.nv.shared._Z17convolutionRowGPUPfS_ii,"aw",@nobits
	.sectionflags	@""
	.align	4
.nv.shared._Z17convolutionRowGPUPfS_ii:
	.zero		2432


//--------------------- .nv.constant0._Z17convolutionColGPUPfS_ii --------------------------
	.section	.nv.constant0._Z17convolutionColGPUPfS_ii,"a",@progbits
	.sectionflags	@""
	.align	4
.nv.constant0._Z17convolutionColGPUPfS_ii:
	.zero		920


//--------------------- .nv.constant0._Z17convolutionRowGPUPfS_ii --------------------------
	.section	.nv.constant0._Z17convolutionRowGPUPfS_ii,"a",@progbits
	.sectionflags	@""
	.align	4
.nv.constant0._Z17convolutionRowGPUPfS_ii:
	.zero		920


//--------------------- SYMBOLS --------------------------

	.type		.nv.reservedSmem.offset0,@object
	.size		.nv.reservedSmem.offset0,0x4
	.type		.nv.reservedSmem.cap,@object
	.size		.nv.reservedSmem.cap,0x4
